//
// Generated by NVIDIA NVVM Compiler
//
// Compiler Build ID: CL-36424714
// Cuda compilation tools, release 13.0, V13.0.88
// Based on NVVM 20.0.0
//

.version 9.0
.target sm_100
.address_size 64

	// .globl	_Z17bitonicSortKernelPiii

.visible .entry _Z17bitonicSortKernelPiii(
	.param .u64 .ptr .align 1 _Z17bitonicSortKernelPiii_param_0,
	.param .u32 _Z17bitonicSortKernelPiii_param_1,
	.param .u32 _Z17bitonicSortKernelPiii_param_2
)
{
	.reg .pred 	%p<5>;
	.reg .b32 	%r<13>;
	.reg .b64 	%rd<11>;

	ld.param.u64 	%rd6, [_Z17bitonicSortKernelPiii_param_0];
	ld.param.u32 	%r8, [_Z17bitonicSortKernelPiii_param_1];
	ld.param.u32 	%r7, [_Z17bitonicSortKernelPiii_param_2];
	cvta.to.global.u64 	%rd1, %rd6;
	mov.u32 	%r9, %tid.x;
	mov.u32 	%r10, %ntid.x;
	mov.u32 	%r11, %ctaid.x;
	mad.lo.s32 	%r1, %r10, %r11, %r9;
	xor.b32  	%r2, %r8, %r1;
	setp.le.u32 	%p1, %r2, %r1;
	@%p1 bra 	$L__BB0_6;
	and.b32  	%r12, %r7, %r1;
	setp.ne.s32 	%p2, %r12, 0;
	@%p2 bra 	$L__BB0_4;
	mul.wide.u32 	%rd9, %r1, 4;
	add.s64 	%rd2, %rd1, %rd9;
	ld.global.u32 	%r3, [%rd2];
	mul.wide.u32 	%rd10, %r2, 4;
	add.s64 	%rd3, %rd1, %rd10;
	ld.global.u32 	%r4, [%rd3];
	setp.le.s32 	%p4, %r3, %r4;
	@%p4 bra 	$L__BB0_6;
	st.global.u32 	[%rd2], %r4;
	st.global.u32 	[%rd3], %r3;
	bra.uni 	$L__BB0_6;
$L__BB0_4:
	mul.wide.u32 	%rd7, %r1, 4;
	add.s64 	%rd4, %rd1, %rd7;
	ld.global.u32 	%r5, [%rd4];
	mul.wide.u32 	%rd8, %r2, 4;
	add.s64 	%rd5, %rd1, %rd8;
	ld.global.u32 	%r6, [%rd5];
	setp.ge.s32 	%p3, %r5, %r6;
	@%p3 bra 	$L__BB0_6;
	st.global.u32 	[%rd4], %r6;
	st.global.u32 	[%rd5], %r5;
$L__BB0_6:
	ret;

}


// ===== COMPILED SASS (sm_100) =====

	.target	sm_100

	.elftype	@"ET_EXEC"


//--------------------- .note.nv.tkinfo           --------------------------
	.section	.note.nv.tkinfo,"",@"SHT_NOTE"
	.sectionflags	@"SHF_NOTE_NV_TKINFO"
	.tkinfo
        /*0018*/ 	.word	0x00000002
        /*0030*/ 	.string	""
        /*0030*/ 	.string	"ptxas"
        /*0030*/ 	.string	"Cuda compilation tools, release 13.0, V13.0.88"
        /*0030*/ 	.string	"Build cuda_13.0.r13.0/compiler.36424714_0"
        /*0030*/ 	.string	"-arch sm_100 -m 64 "



//--------------------- .note.nv.cuinfo           --------------------------
	.section	.note.nv.cuinfo,"",@"SHT_NOTE"
	.sectionflags	@"SHF_NOTE_NV_CUINFO"
        /*0018*/ 	.short	0x0002
        /*001a*/ 	.short	0x0064
        /*001c*/ 	.short	0x0082
	.zero		2


//--------------------- .nv.info                  --------------------------
	.section	.nv.info,"",@"SHT_CUDA_INFO"
	.align	4


	//----- nvinfo : EIATTR_REGCOUNT
	.align		4
        /*0000*/ 	.byte	0x04, 0x2f
        /*0002*/ 	.short	(.L_1 - .L_0)
	.align		4
.L_0:
        /*0004*/ 	.word	index@(_Z17bitonicSortKernelPiii)
        /*0008*/ 	.word	0x0000000c


	//----- nvinfo : EIATTR_FRAME_SIZE
	.align		4
.L_1:
        /*000c*/ 	.byte	0x04, 0x11
        /*000e*/ 	.short	(.L_3 - .L_2)
	.align		4
.L_2:
        /*0010*/ 	.word	index@(_Z17bitonicSortKernelPiii)
        /*0014*/ 	.word	0x00000000


	//----- nvinfo : EIATTR_MIN_STACK_SIZE
	.align		4
.L_3:
        /*0018*/ 	.byte	0x04, 0x12
        /*001a*/ 	.short	(.L_5 - .L_4)
	.align		4
.L_4:
        /*001c*/ 	.word	index@(_Z17bitonicSortKernelPiii)
        /*0020*/ 	.word	0x00000000
.L_5:


//--------------------- .nv.compat                --------------------------
	.section	.nv.compat,"",@"SHT_CUDA_COMPAT_INFO"
	.align	4
        /*0000*/ 	.byte	0x02, 0x09, 0x00, 0x00, 0x02, 0x02, 0x01, 0x00, 0x02, 0x05, 0x05, 0x00, 0x03, 0x07, 0x01, 0x01
        /*0010*/ 	.byte	0x02, 0x03, 0x00, 0x00, 0x02, 0x06, 0x01, 0x00, 0x04, 0x0b, 0x08, 0x00, 0x09, 0x00, 0x00, 0x00
        /*0020*/ 	.byte	0x00, 0x00, 0x00, 0x00


//--------------------- .nv.info._Z17bitonicSortKernelPiii --------------------------
	.section	.nv.info._Z17bitonicSortKernelPiii,"",@"SHT_CUDA_INFO"
	.sectionflags	@""
	.align	4


	//----- nvinfo : EIATTR_CUDA_API_VERSION
	.align		4
        /*0000*/ 	.byte	0x04, 0x37
        /*0002*/ 	.short	(.L_7 - .L_6)
.L_6:
        /*0004*/ 	.word	0x00000082


	//----- nvinfo : EIATTR_KPARAM_INFO
	.align		4
.L_7:
        /*0008*/ 	.byte	0x04, 0x17
        /*000a*/ 	.short	(.L_9 - .L_8)
.L_8:
        /*000c*/ 	.word	0x00000000
        /*0010*/ 	.short	0x0002
        /*0012*/ 	.short	0x000c
        /*0014*/ 	.byte	0x00, 0xf0, 0x11, 0x00


	//----- nvinfo : EIATTR_KPARAM_INFO
	.align		4
.L_9:
        /*0018*/ 	.byte	0x04, 0x17
        /*001a*/ 	.short	(.L_11 - .L_10)
.L_10:
        /*001c*/ 	.word	0x00000000
        /*0020*/ 	.short	0x0001
        /*0022*/ 	.short	0x0008
        /*0024*/ 	.byte	0x00, 0xf0, 0x11, 0x00


	//----- nvinfo : EIATTR_KPARAM_INFO
	.align		4
.L_11:
        /*0028*/ 	.byte	0x04, 0x17
        /*002a*/ 	.short	(.L_13 - .L_12)
.L_12:
        /*002c*/ 	.word	0x00000000
        /*0030*/ 	.short	0x0000
        /*0032*/ 	.short	0x0000
        /*0034*/ 	.byte	0x00, 0xf5, 0x21, 0x00


	//----- nvinfo : EIATTR_SPARSE_MMA_MASK
	.align		4
.L_13:
        /*0038*/ 	.byte	0x03, 0x50
        /*003a*/ 	.short	0x0000


	//----- nvinfo : EIATTR_MAXREG_COUNT
	.align		4
        /*003c*/ 	.byte	0x03, 0x1b
        /*003e*/ 	.short	0x00ff


	//----- nvinfo : EIATTR_MERCURY_ISA_VERSION
	.align		4
        /*0040*/ 	.byte	0x03, 0x5f
        /*0042*/ 	.short	0x0101


	//----- nvinfo : EIATTR_VRC_CTA_INIT_COUNT
	.align		4
        /*0044*/ 	.byte	0x02, 0x4a
	.zero		1
	.zero		1


	//----- nvinfo : EIATTR_EXIT_INSTR_OFFSETS
	.align		4
        /*0048*/ 	.byte	0x04, 0x1c
        /*004a*/ 	.short	(.L_15 - .L_14)


	//   ....[0]....
.L_14:
        /*004c*/ 	.word	0x00000080


	//   ....[1]....
        /*0050*/ 	.word	0x00000130


	//   ....[2]....
        /*0054*/ 	.word	0x00000160


	//   ....[3]....
        /*0058*/ 	.word	0x000001d0


	//   ....[4]....
        /*005c*/ 	.word	0x00000200


	//----- nvinfo : EIATTR_CRS_STACK_SIZE
	.align		4
.L_15:
        /*0060*/ 	.byte	0x04, 0x1e
        /*0062*/ 	.short	(.L_17 - .L_16)
.L_16:
        /*0064*/ 	.word	0x00000000


	//----- nvinfo : EIATTR_CBANK_PARAM_SIZE
	.align		4
.L_17:
        /*0068*/ 	.byte	0x03, 0x19
        /*006a*/ 	.short	0x0010


	//----- nvinfo : EIATTR_PARAM_CBANK
	.align		4
        /*006c*/ 	.byte	0x04, 0x0a
        /*006e*/ 	.short	(.L_19 - .L_18)
	.align		4
.L_18:
        /*0070*/ 	.word	index@(.nv.constant0._Z17bitonicSortKernelPiii)
        /*0074*/ 	.short	0x0380
        /*0076*/ 	.short	0x0010


	//----- nvinfo : EIATTR_SW_WAR
	.align		4
.L_19:
        /*0078*/ 	.byte	0x04, 0x36
        /*007a*/ 	.short	(.L_21 - .L_20)
.L_20:
        /*007c*/ 	.word	0x00000008
.L_21:


//--------------------- .nv.callgraph             --------------------------
	.section	.nv.callgraph,"",@"SHT_CUDA_CALLGRAPH"
	.align	4
	.sectionentsize	8
	.align		4
        /*0000*/ 	.word	0x00000000
	.align		4
        /*0004*/ 	.word	0xffffffff
	.align		4
        /*0008*/ 	.word	0x00000000
	.align		4
        /*000c*/ 	.word	0xfffffffe
	.align		4
        /*0010*/ 	.word	0x00000000
	.align		4
        /*0014*/ 	.word	0xfffffffd
	.align		4
        /*0018*/ 	.word	0x00000000
	.align		4
        /*001c*/ 	.word	0xfffffffc


//--------------------- .text._Z17bitonicSortKernelPiii --------------------------
	.section	.text._Z17bitonicSortKernelPiii,"ax",@progbits
	.align	128
        .global         _Z17bitonicSortKernelPiii
        .type           _Z17bitonicSortKernelPiii,@function
        .size           _Z17bitonicSortKernelPiii,(.L_x_2 - _Z17bitonicSortKernelPiii)
        .other          _Z17bitonicSortKernelPiii,@"STO_CUDA_ENTRY STV_DEFAULT"
_Z17bitonicSortKernelPiii:
.text._Z17bitonicSortKernelPiii:
[----:B------:R-:W-:Y:S01]  /*0000*/  LDC R1, c[0x0][0x37c] ;  /* 0x0000df00ff017b82 */ /* 0x000fe20000000800 */
[----:B------:R-:W0:Y:S01]  /*0010*/  S2R R7, SR_TID.X ;  /* 0x0000000000077919 */ /* 0x000e220000002100 */
[----:B------:R-:W0:Y:S01]  /*0020*/  LDCU UR4, c[0x0][0x360] ;  /* 0x00006c00ff0477ac */ /* 0x000e220008000800 */
[----:B------:R-:W0:Y:S01]  /*0030*/  S2R R0, SR_CTAID.X ;  /* 0x0000000000007919 */ /* 0x000e220000002500 */
[----:B------:R-:W1:Y:S01]  /*0040*/  LDCU UR5, c[0x0][0x388] ;  /* 0x00007100ff0577ac */ /* 0x000e620008000800 */
[----:B0-----:R-:W-:-:S05]  /*0050*/  IMAD R7, R0, UR4, R7 ;  /* 0x0000000400077c24 */ /* 0x001fca000f8e0207 */
[----:B-1----:R-:W-:-:S04]  /*0060*/  LOP3.LUT R9, R7, UR5, RZ, 0x3c, !PT ;  /* 0x0000000507097c12 */ /* 0x002fc8000f8e3cff */
[----:B------:R-:W-:-:S13]  /*0070*/  ISETP.GT.U32.AND P0, PT, R9, R7, PT ;  /* 0x000000070900720c */ /* 0x000fda0003f04070 */
[----:B------:R-:W-:Y:S05]  /*0080*/  @!P0 EXIT ;  /* 0x000000000000894d */ /* 0x000fea0003800000 */
[----:B------:R-:W0:Y:S02]  /*0090*/  LDCU UR4, c[0x0][0x38c] ;  /* 0x00007180ff0477ac */ /* 0x000e240008000800 */
[----:B0-----:R-:W-:Y:S01]  /*00a0*/  LOP3.LUT P0, RZ, R7, UR4, RZ, 0xc0, !PT ;  /* 0x0000000407ff7c12 */ /* 0x001fe2000f80c0ff */
[----:B------:R-:W0:-:S12]  /*00b0*/  LDCU.64 UR4, c[0x0][0x358] ;  /* 0x00006b00ff0477ac */ /* 0x000e180008000a00 */
[----:B------:R-:W-:Y:S05]  /*00c0*/  @P0 BRA `(.L_x_0) ;  /* 0x0000000000280947 */ /* 0x000fea0003800000 */
[----:B------:R-:W1:Y:S02]  /*00d0*/  LDC.64 R4, c[0x0][0x380] ;  /* 0x0000e000ff047b82 */ /* 0x000e640000000a00 */
[----:B-1----:R-:W-:-:S04]  /*00e0*/  IMAD.WIDE.U32 R2, R7, 0x4, R4 ;  /* 0x0000000407027825 */ /* 0x002fc800078e0004 */
[----:B------:R-:W-:Y:S01]  /*00f0*/  IMAD.WIDE.U32 R4, R9, 0x4, R4 ;  /* 0x0000000409047825 */ /* 0x000fe200078e0004 */
[----:B0-----:R-:W2:Y:S04]  /*0100*/  LDG.E R7, desc[UR4][R2.64] ;  /* 0x0000000402077981 */ /* 0x001ea8000c1e1900 */
[----:B------:R-:W2:Y:S02]  /*0110*/  LDG.E R0, desc[UR4][R4.64] ;  /* 0x0000000404007981 */ /* 0x000ea4000c1e1900 */
[----:B--2---:R-:W-:-:S13]  /*0120*/  ISETP.GT.AND P0, PT, R7, R0, PT ;  /* 0x000000000700720c */ /* 0x004fda0003f04270 */
[----:B------:R-:W-:Y:S05]  /*0130*/  @!P0 EXIT ;  /* 0x000000000000894d */ /* 0x000fea0003800000 */
[----:B------:R-:W-:Y:S04]  /*0140*/  STG.E desc[UR4][R2.64], R0 ;  /* 0x0000000002007986 */ /* 0x000fe8000c101904 */
[----:B------:R-:W-:Y:S01]  /*0150*/  STG.E desc[UR4][R4.64], R7 ;  /* 0x0000000704007986 */ /* 0x000fe2000c101904 */
[----:B------:R-:W-:Y:S05]  /*0160*/  EXIT ;  /* 0x000000000000794d */ /* 0x000fea0003800000 */
.L_x_0:
[----:B------:R-:W1:Y:S02]  /*0170*/  LDC.64 R2, c[0x0][0x380] ;  /* 0x0000e000ff027b82 */ /* 0x000e640000000a00 */
[----:B-1----:R-:W-:-:S04]  /*0180*/  IMAD.WIDE.U32 R4, R7, 0x4, R2 ;  /* 0x0000000407047825 */ /* 0x002fc800078e0002 */
[----:B------:R-:W-:Y:S01]  /*0190*/  IMAD.WIDE.U32 R2, R9, 0x4, R2 ;  /* 0x0000000409027825 */ /* 0x000fe200078e0002 */
[----:B0-----:R-:W2:Y:S04]  /*01a0*/  LDG.E R7, desc[UR4][R4.64] ;  /* 0x0000000404077981 */ /* 0x001ea8000c1e1900 */
[----:B------:R-:W2:Y:S02]  /*01b0*/  LDG.E R0, desc[UR4][R2.64] ;  /* 0x0000000402007981 */ /* 0x000ea4000c1e1900 */
[----:B--2---:R-:W-:-:S13]  /*01c0*/  ISETP.GE.AND P0, PT, R7, R0, PT ;  /* 0x000000000700720c */ /* 0x004fda0003f06270 */
[----:B------:R-:W-:Y:S05]  /*01d0*/  @P0 EXIT ;  /* 0x000000000000094d */ /* 0x000fea0003800000 */
[----:B------:R-:W-:Y:S04]  /*01e0*/  STG.E desc[UR4][R4.64], R0 ;  /* 0x0000000004007986 */ /* 0x000fe8000c101904 */
[----:B------:R-:W-:Y:S01]  /*01f0*/  STG.E desc[UR4][R2.64], R7 ;  /* 0x0000000702007986 */ /* 0x000fe2000c101904 */
[----:B------:R-:W-:Y:S05]  /*0200*/  EXIT ;  /* 0x000000000000794d */ /* 0x000fea0003800000 */
.L_x_1:
[----:B------:R-:W-:-:S00]  /*0210*/  BRA `(.L_x_1) ;  /* 0xfffffffc00fc7947 */ /* 0x000fc0000383ffff */
[----:B------:R-:W-:-:S00]  /*0220*/  NOP ;  /* 0x0000000000007918 */ /* 0x000fc00000000000 */
        /* <DEDUP_REMOVED lines=13> */
.L_x_2:


//--------------------- .nv.shared.reserved.0     --------------------------
	.section	.nv.shared.reserved.0,"aw",@nobits
	.weak		__nv_reservedSMEM_offset_0_alias
	.size		__nv_reservedSMEM_offset_0_alias, 0, 64
	.other		__nv_reservedSMEM_offset_0_alias,@"STO_CUDA_RESERVED_SHARED STV_DEFAULT"
__nv_reservedSMEM_offset_0_alias:
	.zero		0
	.zero		64


//--------------------- .nv.constant0._Z17bitonicSortKernelPiii --------------------------
	.section	.nv.constant0._Z17bitonicSortKernelPiii,"a",@progbits
	.sectionflags	@""
	.align	4
.nv.constant0._Z17bitonicSortKernelPiii:
	.zero		912


//--------------------- SYMBOLS --------------------------

	.type		.nv.reservedSmem.offset0,@object
	.size		.nv.reservedSmem.offset0,0x4
